	.headerflags	@"EF_CUDA_TEXMODE_UNIFIED EF_CUDA_64BIT_ADDRESS EF_CUDA_ACCELERATORS EF_CUDA_SM90 EF_CUDA_VIRTUAL_SM(EF_CUDA_SM90)"
	.elftype	@"ET_EXEC"


//--------------------- .nv.info                  --------------------------
	.section	.nv.info,"",@"SHT_CUDA_INFO"
	.align	4


	//----- nvinfo : EIATTR_REGCOUNT
	.align		4
        /*0000*/ 	.byte	0x04, 0x2f
        /*0002*/ 	.short	(.L_1 - .L_0)
	.align		4
.L_0:
        /*0004*/ 	.word	index@(triton_poi_fused_mul_12)
        /*0008*/ 	.word	0x0000000a


	//----- nvinfo : EIATTR_MIN_STACK_SIZE
	.align		4
.L_1:
        /*000c*/ 	.byte	0x04, 0x12
        /*000e*/ 	.short	(.L_3 - .L_2)
	.align		4
.L_2:
        /*0010*/ 	.word	index@(triton_poi_fused_mul_12)
        /*0014*/ 	.word	0x00000000


	//----- nvinfo : EIATTR_FRAME_SIZE
	.align		4
.L_3:
        /*0018*/ 	.byte	0x04, 0x11
        /*001a*/ 	.short	(.L_5 - .L_4)
	.align		4
.L_4:
        /*001c*/ 	.word	index@(triton_poi_fused_mul_12)
        /*0020*/ 	.word	0x00000000


	//----- nvinfo : EIATTR_MIN_STACK_SIZE
	.align		4
.L_5:
        /*0024*/ 	.byte	0x04, 0x12
        /*0026*/ 	.short	(.L_7 - .L_6)
	.align		4
.L_6:
        /*0028*/ 	.word	index@(triton_poi_fused_mul_12)
        /*002c*/ 	.word	0x00000000
.L_7:


//--------------------- .nv.info.triton_poi_fused_mul_12 --------------------------
	.section	.nv.info.triton_poi_fused_mul_12,"",@"SHT_CUDA_INFO"
	.sectionflags	@""
	.align	4


	//----- nvinfo : EIATTR_CUDA_API_VERSION
	.align		4
        /*0000*/ 	.byte	0x04, 0x37
        /*0002*/ 	.short	(.L_9 - .L_8)
.L_8:
        /*0004*/ 	.word	0x0000007c


	//----- nvinfo : EIATTR_KPARAM_INFO
	.align		4
.L_9:
        /*0008*/ 	.byte	0x04, 0x17
        /*000a*/ 	.short	(.L_11 - .L_10)
.L_10:
        /*000c*/ 	.word	0x00000000
        /*0010*/ 	.short	0x0002
        /*0012*/ 	.short	0x0010
        /*0014*/ 	.byte	0x00, 0xf0, 0x11, 0x00


	//----- nvinfo : EIATTR_KPARAM_INFO
	.align		4
.L_11:
        /*0018*/ 	.byte	0x04, 0x17
        /*001a*/ 	.short	(.L_13 - .L_12)
.L_12:
        /*001c*/ 	.word	0x00000000
        /*0020*/ 	.short	0x0001
        /*0022*/ 	.short	0x0008
        /*0024*/ 	.byte	0x00, 0xf4, 0x21, 0x00


	//----- nvinfo : EIATTR_KPARAM_INFO
	.align		4
.L_13:
        /*0028*/ 	.byte	0x04, 0x17
        /*002a*/ 	.short	(.L_15 - .L_14)
.L_14:
        /*002c*/ 	.word	0x00000000
        /*0030*/ 	.short	0x0000
        /*0032*/ 	.short	0x0000
        /*0034*/ 	.byte	0x00, 0xf4, 0x21, 0x00


	//----- nvinfo : EIATTR_SPARSE_MMA_MASK
	.align		4
.L_15:
        /*0038*/ 	.byte	0x03, 0x50
        /*003a*/ 	.short	0x0000


	//----- nvinfo : EIATTR_MAXREG_COUNT
	.align		4
        /*003c*/ 	.byte	0x03, 0x1b
        /*003e*/ 	.short	0x00ff


	//----- nvinfo : EIATTR_EXIT_INSTR_OFFSETS
	.align		4
        /*0040*/ 	.byte	0x04, 0x1c
        /*0042*/ 	.short	(.L_17 - .L_16)


	//   ....[0]....
.L_16:
        /*0044*/ 	.word	0x00000110


	//   ....[1]....
        /*0048*/ 	.word	0x00000150


	//----- nvinfo : EIATTR_REQNTID
	.align		4
.L_17:
        /*004c*/ 	.byte	0x04, 0x10
        /*004e*/ 	.short	(.L_19 - .L_18)
.L_18:
        /*0050*/ 	.word	0x00000100
        /*0054*/ 	.word	0x00000001
        /*0058*/ 	.word	0x00000001


	//----- nvinfo : EIATTR_CRS_STACK_SIZE
	.align		4
.L_19:
        /*005c*/ 	.byte	0x04, 0x1e
        /*005e*/ 	.short	(.L_21 - .L_20)
.L_20:
        /*0060*/ 	.word	0x00000000


	//----- nvinfo : EIATTR_CBANK_PARAM_SIZE
	.align		4
.L_21:
        /*0064*/ 	.byte	0x03, 0x19
        /*0066*/ 	.short	0x0014


	//----- nvinfo : EIATTR_PARAM_CBANK
	.align		4
        /*0068*/ 	.byte	0x04, 0x0a
        /*006a*/ 	.short	(.L_23 - .L_22)
	.align		4
.L_22:
        /*006c*/ 	.word	index@(.nv.constant0.triton_poi_fused_mul_12)
        /*0070*/ 	.short	0x0210
        /*0072*/ 	.short	0x0014


	//----- nvinfo : EIATTR_SW_WAR
	.align		4
.L_23:
        /*0074*/ 	.byte	0x04, 0x36
        /*0076*/ 	.short	(.L_25 - .L_24)
.L_24:
        /*0078*/ 	.word	0x00000008
.L_25:


//--------------------- .nv.callgraph             --------------------------
	.section	.nv.callgraph,"",@"SHT_CUDA_CALLGRAPH"
	.align	4
	.sectionentsize	8
	.align		4
        /*0000*/ 	.word	0x00000000
	.align		4
        /*0004*/ 	.word	0xffffffff
	.align		4
        /*0008*/ 	.word	0x00000000
	.align		4
        /*000c*/ 	.word	0xfffffffe
	.align		4
        /*0010*/ 	.word	0x00000000
	.align		4
        /*0014*/ 	.word	0xfffffffd
	.align		4
        /*0018*/ 	.word	0x00000000
	.align		4
        /*001c*/ 	.word	0xfffffffc


//--------------------- .text.triton_poi_fused_mul_12 --------------------------
	.section	.text.triton_poi_fused_mul_12,"ax",@progbits
	.align	128
        .global         triton_poi_fused_mul_12
        .type           triton_poi_fused_mul_12,@function
        .size           triton_poi_fused_mul_12,(.L_x_3 - triton_poi_fused_mul_12)
        .other          triton_poi_fused_mul_12,@"STO_CUDA_ENTRY STV_DEFAULT"
triton_poi_fused_mul_12:
.text.triton_poi_fused_mul_12:
[----:B------:R-:W0:Y:S02]  /*0000*/  LDC R1, c[0x0][0x28] ;  /* 0x00000a00ff017b82 */ /* 0x000e240000000800 */
[----:B------:R-:W1:Y:S01]  /*0010*/  S2R R0, SR_TID.X ;  /* 0x0000000000007919 */ /* 0x000e620000002100 */
[----:B------:R-:W2:Y:S01]  /*0020*/  LDC.64 R4, c[0x0][0x218] ;  /* 0x00008600ff047b82 */ /* 0x000ea20000000a00 */
[----:B------:R-:W-:Y:S01]  /*0030*/  ULDC.64 UR4, c[0x0][0x208] ;  /* 0x0000820000047ab9 */ /* 0x000fe20000000a00 */
[----:B------:R-:W-:Y:S01]  /*0040*/  BSSY B0, `(.L_x_0) ;  /* 0x000000c000007945 */ /* 0x000fe20003800000 */
[----:B------:R-:W3:Y:S01]  /*0050*/  S2R R7, SR_CTAID.X ;  /* 0x0000000000077919 */ /* 0x000ee20000002500 */
[----:B------:R-:W-:Y:S02]  /*0060*/  CS2R R2, SRZ ;  /* 0x0000000000027805 */ /* 0x000fe4000001ff00 */
[----:B-1----:R-:W-:-:S04]  /*0070*/  SHF.L.U32 R0, R0, 0x1, RZ ;  /* 0x0000000100007819 */ /* 0x002fc800000006ff */
[----:B------:R-:W-:-:S04]  /*0080*/  LOP3.LUT R0, R0, 0x1fe, RZ, 0xc0, !PT ;  /* 0x000001fe00007812 */ /* 0x000fc800078ec0ff */
[----:B---3--:R-:W-:-:S04]  /*0090*/  LEA R7, R7, R0, 0x9 ;  /* 0x0000000007077211 */ /* 0x008fc800078e48ff */
[C---:B------:R-:W-:Y:S01]  /*00a0*/  ISETP.GE.AND P0, PT, R7.reuse, 0xd2f00, PT ;  /* 0x000d2f000700780c */ /* 0x040fe20003f06270 */
[----:B--2---:R-:W-:-:S12]  /*00b0*/  IMAD.WIDE R4, R7, 0x4, R4 ;  /* 0x0000000407047825 */ /* 0x004fd800078e0204 */
[----:B------:R-:W-:Y:S05]  /*00c0*/  @P0 BRA `(.L_x_1) ;  /* 0x00000000000c0947 */ /* 0x000fea0003800000 */
[----:B------:R-:W1:Y:S02]  /*00d0*/  LDC.64 R2, c[0x0][0x210] ;  /* 0x00008400ff027b82 */ /* 0x000e640000000a00 */
[----:B-1----:R-:W-:-:S06]  /*00e0*/  IMAD.WIDE R2, R7, 0x4, R2 ;  /* 0x0000000407027825 */ /* 0x002fcc00078e0202 */
[----:B------:R-:W5:Y:S02]  /*00f0*/  LDG.E.64 R2, desc[UR4][R2.64] ;  /* 0x0000000402027981 */ /* 0x000f64000c1e1b00 */
.L_x_1:
[----:B------:R-:W-:Y:S05]  /*0100*/  BSYNC B0 ;  /* 0x0000000000007941 */ /* 0x000fea0003800000 */
.L_x_0:
[----:B------:R-:W-:Y:S05]  /*0110*/  @P0 EXIT ;  /* 0x000000000000094d */ /* 0x000fea0003800000 */
[----:B-----5:R-:W-:Y:S01]  /*0120*/  FMUL R2, R2, 0.0099999997764825820923 ;  /* 0x3c23d70a02027820 */ /* 0x020fe20000400000 */
[----:B------:R-:W-:-:S05]  /*0130*/  FMUL R3, R3, 0.0099999997764825820923 ;  /* 0x3c23d70a03037820 */ /* 0x000fca0000400000 */
[----:B------:R-:W-:Y:S01]  /*0140*/  STG.E.64 desc[UR4][R4.64], R2 ;  /* 0x0000000204007986 */ /* 0x000fe2000c101b04 */
[----:B------:R-:W-:Y:S05]  /*0150*/  EXIT ;  /* 0x000000000000794d */ /* 0x000fea0003800000 */
.L_x_2:
[----:B------:R-:W-:-:S00]  /*0160*/  BRA `(.L_x_2) ;  /* 0xfffffffc00fc7947 */ /* 0x000fc0000383ffff */
[----:B------:R-:W-:-:S00]  /*0170*/  NOP ;  /* 0x0000000000007918 */ /* 0x000fc00000000000 */
        /* <DEDUP_REMOVED lines=8> */
.L_x_3:


//--------------------- .nv.constant0.triton_poi_fused_mul_12 --------------------------
	.section	.nv.constant0.triton_poi_fused_mul_12,"a",@progbits
	.sectionflags	@""
	.align	4
.nv.constant0.triton_poi_fused_mul_12:
	.zero		548
